//
// Generated by NVIDIA NVVM Compiler
//
// Compiler Build ID: CL-36424714
// Cuda compilation tools, release 13.0, V13.0.88
// Based on NVVM 20.0.0
//

.version 9.0
.target sm_100
.address_size 64

	// .globl	_Z10multKernelPiS_ii

.visible .entry _Z10multKernelPiS_ii(
	.param .u64 .ptr .align 1 _Z10multKernelPiS_ii_param_0,
	.param .u64 .ptr .align 1 _Z10multKernelPiS_ii_param_1,
	.param .u32 _Z10multKernelPiS_ii_param_2,
	.param .u32 _Z10multKernelPiS_ii_param_3
)
{
	.reg .pred 	%p<4>;
	.reg .b32 	%r<16>;
	.reg .b64 	%rd<9>;

	ld.param.u64 	%rd1, [_Z10multKernelPiS_ii_param_0];
	ld.param.u64 	%rd2, [_Z10multKernelPiS_ii_param_1];
	ld.param.u32 	%r3, [_Z10multKernelPiS_ii_param_2];
	ld.param.u32 	%r4, [_Z10multKernelPiS_ii_param_3];
	mov.u32 	%r6, %ctaid.x;
	mov.u32 	%r7, %ntid.x;
	mov.u32 	%r8, %tid.x;
	mad.lo.s32 	%r1, %r6, %r7, %r8;
	mov.u32 	%r9, %ctaid.y;
	mov.u32 	%r10, %ntid.y;
	mov.u32 	%r11, %tid.y;
	mad.lo.s32 	%r12, %r9, %r10, %r11;
	setp.ge.s32 	%p1, %r1, %r3;
	setp.ge.s32 	%p2, %r12, %r4;
	or.pred  	%p3, %p1, %p2;
	@%p3 bra 	$L__BB0_2;
	cvta.to.global.u64 	%rd3, %rd2;
	cvta.to.global.u64 	%rd4, %rd1;
	mul.wide.u32 	%rd5, %r12, 4;
	add.s64 	%rd6, %rd3, %rd5;
	ld.global.u32 	%r13, [%rd6];
	mul.wide.s32 	%rd7, %r1, 4;
	add.s64 	%rd8, %rd4, %rd7;
	ld.global.u32 	%r14, [%rd8];
	mul.lo.s32 	%r15, %r14, %r13;
	st.global.u32 	[%rd8], %r15;
$L__BB0_2:
	ret;

}


// ===== COMPILED SASS (sm_100) =====

	.target	sm_100

	.elftype	@"ET_EXEC"


//--------------------- .note.nv.tkinfo           --------------------------
	.section	.note.nv.tkinfo,"",@"SHT_NOTE"
	.sectionflags	@"SHF_NOTE_NV_TKINFO"
	.tkinfo
        /*0018*/ 	.word	0x00000002
        /*0030*/ 	.string	""
        /*0030*/ 	.string	"ptxas"
        /*0030*/ 	.string	"Cuda compilation tools, release 13.0, V13.0.88"
        /*0030*/ 	.string	"Build cuda_13.0.r13.0/compiler.36424714_0"
        /*0030*/ 	.string	"-arch sm_100 -m 64 "



//--------------------- .note.nv.cuinfo           --------------------------
	.section	.note.nv.cuinfo,"",@"SHT_NOTE"
	.sectionflags	@"SHF_NOTE_NV_CUINFO"
        /*0018*/ 	.short	0x0002
        /*001a*/ 	.short	0x0064
        /*001c*/ 	.short	0x0082
	.zero		2


//--------------------- .nv.info                  --------------------------
	.section	.nv.info,"",@"SHT_CUDA_INFO"
	.align	4


	//----- nvinfo : EIATTR_REGCOUNT
	.align		4
        /*0000*/ 	.byte	0x04, 0x2f
        /*0002*/ 	.short	(.L_1 - .L_0)
	.align		4
.L_0:
        /*0004*/ 	.word	index@(_Z10multKernelPiS_ii)
        /*0008*/ 	.word	0x0000000c


	//----- nvinfo : EIATTR_FRAME_SIZE
	.align		4
.L_1:
        /*000c*/ 	.byte	0x04, 0x11
        /*000e*/ 	.short	(.L_3 - .L_2)
	.align		4
.L_2:
        /*0010*/ 	.word	index@(_Z10multKernelPiS_ii)
        /*0014*/ 	.word	0x00000000


	//----- nvinfo : EIATTR_MIN_STACK_SIZE
	.align		4
.L_3:
        /*0018*/ 	.byte	0x04, 0x12
        /*001a*/ 	.short	(.L_5 - .L_4)
	.align		4
.L_4:
        /*001c*/ 	.word	index@(_Z10multKernelPiS_ii)
        /*0020*/ 	.word	0x00000000
.L_5:


//--------------------- .nv.compat                --------------------------
	.section	.nv.compat,"",@"SHT_CUDA_COMPAT_INFO"
	.align	4
        /*0000*/ 	.byte	0x02, 0x09, 0x00, 0x00, 0x02, 0x02, 0x01, 0x00, 0x02, 0x05, 0x05, 0x00, 0x03, 0x07, 0x01, 0x01
        /*0010*/ 	.byte	0x02, 0x03, 0x00, 0x00, 0x02, 0x06, 0x01, 0x00, 0x04, 0x0b, 0x08, 0x00, 0x09, 0x00, 0x00, 0x00
        /*0020*/ 	.byte	0x00, 0x00, 0x00, 0x00


//--------------------- .nv.info._Z10multKernelPiS_ii --------------------------
	.section	.nv.info._Z10multKernelPiS_ii,"",@"SHT_CUDA_INFO"
	.sectionflags	@""
	.align	4


	//----- nvinfo : EIATTR_CUDA_API_VERSION
	.align		4
        /*0000*/ 	.byte	0x04, 0x37
        /*0002*/ 	.short	(.L_7 - .L_6)
.L_6:
        /*0004*/ 	.word	0x00000082


	//----- nvinfo : EIATTR_KPARAM_INFO
	.align		4
.L_7:
        /*0008*/ 	.byte	0x04, 0x17
        /*000a*/ 	.short	(.L_9 - .L_8)
.L_8:
        /*000c*/ 	.word	0x00000000
        /*0010*/ 	.short	0x0003
        /*0012*/ 	.short	0x0014
        /*0014*/ 	.byte	0x00, 0xf0, 0x11, 0x00


	//----- nvinfo : EIATTR_KPARAM_INFO
	.align		4
.L_9:
        /*0018*/ 	.byte	0x04, 0x17
        /*001a*/ 	.short	(.L_11 - .L_10)
.L_10:
        /*001c*/ 	.word	0x00000000
        /*0020*/ 	.short	0x0002
        /*0022*/ 	.short	0x0010
        /*0024*/ 	.byte	0x00, 0xf0, 0x11, 0x00


	//----- nvinfo : EIATTR_KPARAM_INFO
	.align		4
.L_11:
        /*0028*/ 	.byte	0x04, 0x17
        /*002a*/ 	.short	(.L_13 - .L_12)
.L_12:
        /*002c*/ 	.word	0x00000000
        /*0030*/ 	.short	0x0001
        /*0032*/ 	.short	0x0008
        /*0034*/ 	.byte	0x00, 0xf5, 0x21, 0x00


	//----- nvinfo : EIATTR_KPARAM_INFO
	.align		4
.L_13:
        /*0038*/ 	.byte	0x04, 0x17
        /*003a*/ 	.short	(.L_15 - .L_14)
.L_14:
        /*003c*/ 	.word	0x00000000
        /*0040*/ 	.short	0x0000
        /*0042*/ 	.short	0x0000
        /*0044*/ 	.byte	0x00, 0xf5, 0x21, 0x00


	//----- nvinfo : EIATTR_SPARSE_MMA_MASK
	.align		4
.L_15:
        /*0048*/ 	.byte	0x03, 0x50
        /*004a*/ 	.short	0x0000


	//----- nvinfo : EIATTR_MAXREG_COUNT
	.align		4
        /*004c*/ 	.byte	0x03, 0x1b
        /*004e*/ 	.short	0x00ff


	//----- nvinfo : EIATTR_MERCURY_ISA_VERSION
	.align		4
        /*0050*/ 	.byte	0x03, 0x5f
        /*0052*/ 	.short	0x0101


	//----- nvinfo : EIATTR_VRC_CTA_INIT_COUNT
	.align		4
        /*0054*/ 	.byte	0x02, 0x4a
	.zero		1
	.zero		1


	//----- nvinfo : EIATTR_EXIT_INSTR_OFFSETS
	.align		4
        /*0058*/ 	.byte	0x04, 0x1c
        /*005a*/ 	.short	(.L_17 - .L_16)


	//   ....[0]....
.L_16:
        /*005c*/ 	.word	0x000000c0


	//   ....[1]....
        /*0060*/ 	.word	0x00000160


	//----- nvinfo : EIATTR_CBANK_PARAM_SIZE
	.align		4
.L_17:
        /*0064*/ 	.byte	0x03, 0x19
        /*0066*/ 	.short	0x0018


	//----- nvinfo : EIATTR_PARAM_CBANK
	.align		4
        /*0068*/ 	.byte	0x04, 0x0a
        /*006a*/ 	.short	(.L_19 - .L_18)
	.align		4
.L_18:
        /*006c*/ 	.word	index@(.nv.constant0._Z10multKernelPiS_ii)
        /*0070*/ 	.short	0x0380
        /*0072*/ 	.short	0x0018


	//----- nvinfo : EIATTR_SW_WAR
	.align		4
.L_19:
        /*0074*/ 	.byte	0x04, 0x36
        /*0076*/ 	.short	(.L_21 - .L_20)
.L_20:
        /*0078*/ 	.word	0x00000008
.L_21:


//--------------------- .nv.callgraph             --------------------------
	.section	.nv.callgraph,"",@"SHT_CUDA_CALLGRAPH"
	.align	4
	.sectionentsize	8
	.align		4
        /*0000*/ 	.word	0x00000000
	.align		4
        /*0004*/ 	.word	0xffffffff
	.align		4
        /*0008*/ 	.word	0x00000000
	.align		4
        /*000c*/ 	.word	0xfffffffe
	.align		4
        /*0010*/ 	.word	0x00000000
	.align		4
        /*0014*/ 	.word	0xfffffffd
	.align		4
        /*0018*/ 	.word	0x00000000
	.align		4
        /*001c*/ 	.word	0xfffffffc


//--------------------- .text._Z10multKernelPiS_ii --------------------------
	.section	.text._Z10multKernelPiS_ii,"ax",@progbits
	.align	128
        .global         _Z10multKernelPiS_ii
        .type           _Z10multKernelPiS_ii,@function
        .size           _Z10multKernelPiS_ii,(.L_x_1 - _Z10multKernelPiS_ii)
        .other          _Z10multKernelPiS_ii,@"STO_CUDA_ENTRY STV_DEFAULT"
_Z10multKernelPiS_ii:
.text._Z10multKernelPiS_ii:
[----:B------:R-:W-:Y:S01]  /*0000*/  LDC R1, c[0x0][0x37c] ;  /* 0x0000df00ff017b82 */ /* 0x000fe20000000800 */
[----:B------:R-:W0:Y:S07]  /*0010*/  S2R R2, SR_TID.Y ;  /* 0x0000000000027919 */ /* 0x000e2e0000002200 */
[----:B------:R-:W1:Y:S01]  /*0020*/  LDC R7, c[0x0][0x360] ;  /* 0x0000d800ff077b82 */ /* 0x000e620000000800 */
[----:B------:R-:W2:Y:S01]  /*0030*/  LDCU.64 UR6, c[0x0][0x390] ;  /* 0x00007200ff0677ac */ /* 0x000ea20008000a00 */
[----:B------:R-:W1:Y:S06]  /*0040*/  S2R R0, SR_TID.X ;  /* 0x0000000000007919 */ /* 0x000e6c0000002100 */
[----:B------:R-:W0:Y:S08]  /*0050*/  S2UR UR5, SR_CTAID.Y ;  /* 0x00000000000579c3 */ /* 0x000e300000002600 */
[----:B------:R-:W0:Y:S08]  /*0060*/  LDC R9, c[0x0][0x364] ;  /* 0x0000d900ff097b82 */ /* 0x000e300000000800 */
[----:B------:R-:W1:Y:S01]  /*0070*/  S2UR UR4, SR_CTAID.X ;  /* 0x00000000000479c3 */ /* 0x000e620000002500 */
[----:B0-----:R-:W-:-:S05]  /*0080*/  IMAD R9, R9, UR5, R2 ;  /* 0x0000000509097c24 */ /* 0x001fca000f8e0202 */
[----:B--2---:R-:W-:Y:S01]  /*0090*/  ISETP.GE.AND P0, PT, R9, UR7, PT ;  /* 0x0000000709007c0c */ /* 0x004fe2000bf06270 */
[----:B-1----:R-:W-:-:S05]  /*00a0*/  IMAD R7, R7, UR4, R0 ;  /* 0x0000000407077c24 */ /* 0x002fca000f8e0200 */
[----:B------:R-:W-:-:S13]  /*00b0*/  ISETP.GE.OR P0, PT, R7, UR6, P0 ;  /* 0x0000000607007c0c */ /* 0x000fda0008706670 */
[----:B------:R-:W-:Y:S05]  /*00c0*/  @P0 EXIT ;  /* 0x000000000000094d */ /* 0x000fea0003800000 */
[----:B------:R-:W0:Y:S01]  /*00d0*/  LDC.64 R2, c[0x0][0x388] ;  /* 0x0000e200ff027b82 */ /* 0x000e220000000a00 */
[----:B------:R-:W1:Y:S07]  /*00e0*/  LDCU.64 UR4, c[0x0][0x358] ;  /* 0x00006b00ff0477ac */ /* 0x000e6e0008000a00 */
[----:B------:R-:W2:Y:S01]  /*00f0*/  LDC.64 R4, c[0x0][0x380] ;  /* 0x0000e000ff047b82 */ /* 0x000ea20000000a00 */
[----:B0-----:R-:W-:-:S06]  /*0100*/  IMAD.WIDE.U32 R2, R9, 0x4, R2 ;  /* 0x0000000409027825 */ /* 0x001fcc00078e0002 */
[----:B-1----:R-:W3:Y:S01]  /*0110*/  LDG.E R2, desc[UR4][R2.64] ;  /* 0x0000000402027981 */ /* 0x002ee2000c1e1900 */
[----:B--2---:R-:W-:-:S05]  /*0120*/  IMAD.WIDE R4, R7, 0x4, R4 ;  /* 0x0000000407047825 */ /* 0x004fca00078e0204 */
[----:B------:R-:W3:Y:S02]  /*0130*/  LDG.E R7, desc[UR4][R4.64] ;  /* 0x0000000404077981 */ /* 0x000ee4000c1e1900 */
[----:B---3--:R-:W-:-:S05]  /*0140*/  IMAD R7, R2, R7, RZ ;  /* 0x0000000702077224 */ /* 0x008fca00078e02ff */
[----:B------:R-:W-:Y:S01]  /*0150*/  STG.E desc[UR4][R4.64], R7 ;  /* 0x0000000704007986 */ /* 0x000fe2000c101904 */
[----:B------:R-:W-:Y:S05]  /*0160*/  EXIT ;  /* 0x000000000000794d */ /* 0x000fea0003800000 */
.L_x_0:
[----:B------:R-:W-:-:S00]  /*0170*/  BRA `(.L_x_0) ;  /* 0xfffffffc00fc7947 */ /* 0x000fc0000383ffff */
[----:B------:R-:W-:-:S00]  /*0180*/  NOP ;  /* 0x0000000000007918 */ /* 0x000fc00000000000 */
[----:B------:R-:W-:-:S00]  /*0190*/  NOP ;  /* 0x0000000000007918 */ /* 0x000fc00000000000 */
[----:B------:R-:W-:-:S00]  /*01a0*/  NOP ;  /* 0x0000000000007918 */ /* 0x000fc00000000000 */
[----:B------:R-:W-:-:S00]  /*01b0*/  NOP ;  /* 0x0000000000007918 */ /* 0x000fc00000000000 */
[----:B------:R-:W-:-:S00]  /*01c0*/  NOP ;  /* 0x0000000000007918 */ /* 0x000fc00000000000 */
[----:B------:R-:W-:-:S00]  /*01d0*/  NOP ;  /* 0x0000000000007918 */ /* 0x000fc00000000000 */
[----:B------:R-:W-:-:S00]  /*01e0*/  NOP ;  /* 0x0000000000007918 */ /* 0x000fc00000000000 */
[----:B------:R-:W-:-:S00]  /*01f0*/  NOP ;  /* 0x0000000000007918 */ /* 0x000fc00000000000 */
.L_x_1:


//--------------------- .nv.shared.reserved.0     --------------------------
	.section	.nv.shared.reserved.0,"aw",@nobits
	.weak		__nv_reservedSMEM_offset_0_alias
	.size		__nv_reservedSMEM_offset_0_alias, 0, 64
	.other		__nv_reservedSMEM_offset_0_alias,@"STO_CUDA_RESERVED_SHARED STV_DEFAULT"
__nv_reservedSMEM_offset_0_alias:
	.zero		0
	.zero		64


//--------------------- .nv.constant0._Z10multKernelPiS_ii --------------------------
	.section	.nv.constant0._Z10multKernelPiS_ii,"a",@progbits
	.sectionflags	@""
	.align	4
.nv.constant0._Z10multKernelPiS_ii:
	.zero		920


//--------------------- SYMBOLS --------------------------

	.type		.nv.reservedSmem.offset0,@object
	.size		.nv.reservedSmem.offset0,0x4
